//
// Generated by NVIDIA NVVM Compiler
//
// Compiler Build ID: CL-36424714
// Cuda compilation tools, release 13.0, V13.0.88
// Based on NVVM 20.0.0
//

.version 9.0
.target sm_100
.address_size 64

	// .globl	_Z16kernelUpdateHeadPiS_i

.visible .entry _Z16kernelUpdateHeadPiS_i(
	.param .u64 .ptr .align 1 _Z16kernelUpdateHeadPiS_i_param_0,
	.param .u64 .ptr .align 1 _Z16kernelUpdateHeadPiS_i_param_1,
	.param .u32 _Z16kernelUpdateHeadPiS_i_param_2
)
{
	.reg .pred 	%p<2>;
	.reg .b32 	%r<8>;
	.reg .b64 	%rd<9>;

	ld.param.u64 	%rd1, [_Z16kernelUpdateHeadPiS_i_param_0];
	ld.param.u64 	%rd2, [_Z16kernelUpdateHeadPiS_i_param_1];
	ld.param.u32 	%r2, [_Z16kernelUpdateHeadPiS_i_param_2];
	mov.u32 	%r3, %ctaid.x;
	mov.u32 	%r4, %ntid.x;
	mov.u32 	%r5, %tid.x;
	mad.lo.s32 	%r1, %r3, %r4, %r5;
	setp.ge.s32 	%p1, %r1, %r2;
	@%p1 bra 	$L__BB0_2;
	cvta.to.global.u64 	%rd3, %rd2;
	cvta.to.global.u64 	%rd4, %rd1;
	mul.wide.s32 	%rd5, %r1, 4;
	add.s64 	%rd6, %rd3, %rd5;
	ld.global.u32 	%r6, [%rd6];
	mul.wide.s32 	%rd7, %r6, 4;
	add.s64 	%rd8, %rd4, %rd7;
	mov.b32 	%r7, 1;
	st.global.u32 	[%rd8], %r7;
$L__BB0_2:
	ret;

}


// ===== COMPILED SASS (sm_100) =====

	.target	sm_100

	.elftype	@"ET_EXEC"


//--------------------- .note.nv.tkinfo           --------------------------
	.section	.note.nv.tkinfo,"",@"SHT_NOTE"
	.sectionflags	@"SHF_NOTE_NV_TKINFO"
	.tkinfo
        /*0018*/ 	.word	0x00000002
        /*0030*/ 	.string	""
        /*0030*/ 	.string	"ptxas"
        /*0030*/ 	.string	"Cuda compilation tools, release 13.0, V13.0.88"
        /*0030*/ 	.string	"Build cuda_13.0.r13.0/compiler.36424714_0"
        /*0030*/ 	.string	"-arch sm_100 -m 64 "



//--------------------- .note.nv.cuinfo           --------------------------
	.section	.note.nv.cuinfo,"",@"SHT_NOTE"
	.sectionflags	@"SHF_NOTE_NV_CUINFO"
        /*0018*/ 	.short	0x0002
        /*001a*/ 	.short	0x0064
        /*001c*/ 	.short	0x0082
	.zero		2


//--------------------- .nv.info                  --------------------------
	.section	.nv.info,"",@"SHT_CUDA_INFO"
	.align	4


	//----- nvinfo : EIATTR_REGCOUNT
	.align		4
        /*0000*/ 	.byte	0x04, 0x2f
        /*0002*/ 	.short	(.L_1 - .L_0)
	.align		4
.L_0:
        /*0004*/ 	.word	index@(_Z16kernelUpdateHeadPiS_i)
        /*0008*/ 	.word	0x0000000a


	//----- nvinfo : EIATTR_FRAME_SIZE
	.align		4
.L_1:
        /*000c*/ 	.byte	0x04, 0x11
        /*000e*/ 	.short	(.L_3 - .L_2)
	.align		4
.L_2:
        /*0010*/ 	.word	index@(_Z16kernelUpdateHeadPiS_i)
        /*0014*/ 	.word	0x00000000


	//----- nvinfo : EIATTR_MIN_STACK_SIZE
	.align		4
.L_3:
        /*0018*/ 	.byte	0x04, 0x12
        /*001a*/ 	.short	(.L_5 - .L_4)
	.align		4
.L_4:
        /*001c*/ 	.word	index@(_Z16kernelUpdateHeadPiS_i)
        /*0020*/ 	.word	0x00000000
.L_5:


//--------------------- .nv.compat                --------------------------
	.section	.nv.compat,"",@"SHT_CUDA_COMPAT_INFO"
	.align	4
        /*0000*/ 	.byte	0x02, 0x09, 0x00, 0x00, 0x02, 0x02, 0x01, 0x00, 0x02, 0x05, 0x05, 0x00, 0x03, 0x07, 0x01, 0x01
        /*0010*/ 	.byte	0x02, 0x03, 0x00, 0x00, 0x02, 0x06, 0x01, 0x00, 0x04, 0x0b, 0x08, 0x00, 0x09, 0x00, 0x00, 0x00
        /*0020*/ 	.byte	0x00, 0x00, 0x00, 0x00


//--------------------- .nv.info._Z16kernelUpdateHeadPiS_i --------------------------
	.section	.nv.info._Z16kernelUpdateHeadPiS_i,"",@"SHT_CUDA_INFO"
	.sectionflags	@""
	.align	4


	//----- nvinfo : EIATTR_CUDA_API_VERSION
	.align		4
        /*0000*/ 	.byte	0x04, 0x37
        /*0002*/ 	.short	(.L_7 - .L_6)
.L_6:
        /*0004*/ 	.word	0x00000082


	//----- nvinfo : EIATTR_KPARAM_INFO
	.align		4
.L_7:
        /*0008*/ 	.byte	0x04, 0x17
        /*000a*/ 	.short	(.L_9 - .L_8)
.L_8:
        /*000c*/ 	.word	0x00000000
        /*0010*/ 	.short	0x0002
        /*0012*/ 	.short	0x0010
        /*0014*/ 	.byte	0x00, 0xf0, 0x11, 0x00


	//----- nvinfo : EIATTR_KPARAM_INFO
	.align		4
.L_9:
        /*0018*/ 	.byte	0x04, 0x17
        /*001a*/ 	.short	(.L_11 - .L_10)
.L_10:
        /*001c*/ 	.word	0x00000000
        /*0020*/ 	.short	0x0001
        /*0022*/ 	.short	0x0008
        /*0024*/ 	.byte	0x00, 0xf5, 0x21, 0x00


	//----- nvinfo : EIATTR_KPARAM_INFO
	.align		4
.L_11:
        /*0028*/ 	.byte	0x04, 0x17
        /*002a*/ 	.short	(.L_13 - .L_12)
.L_12:
        /*002c*/ 	.word	0x00000000
        /*0030*/ 	.short	0x0000
        /*0032*/ 	.short	0x0000
        /*0034*/ 	.byte	0x00, 0xf5, 0x21, 0x00


	//----- nvinfo : EIATTR_SPARSE_MMA_MASK
	.align		4
.L_13:
        /*0038*/ 	.byte	0x03, 0x50
        /*003a*/ 	.short	0x0000


	//----- nvinfo : EIATTR_MAXREG_COUNT
	.align		4
        /*003c*/ 	.byte	0x03, 0x1b
        /*003e*/ 	.short	0x00ff


	//----- nvinfo : EIATTR_MERCURY_ISA_VERSION
	.align		4
        /*0040*/ 	.byte	0x03, 0x5f
        /*0042*/ 	.short	0x0101


	//----- nvinfo : EIATTR_VRC_CTA_INIT_COUNT
	.align		4
        /*0044*/ 	.byte	0x02, 0x4a
	.zero		1
	.zero		1


	//----- nvinfo : EIATTR_EXIT_INSTR_OFFSETS
	.align		4
        /*0048*/ 	.byte	0x04, 0x1c
        /*004a*/ 	.short	(.L_15 - .L_14)


	//   ....[0]....
.L_14:
        /*004c*/ 	.word	0x00000070


	//   ....[1]....
        /*0050*/ 	.word	0x00000100


	//----- nvinfo : EIATTR_CBANK_PARAM_SIZE
	.align		4
.L_15:
        /*0054*/ 	.byte	0x03, 0x19
        /*0056*/ 	.short	0x0014


	//----- nvinfo : EIATTR_PARAM_CBANK
	.align		4
        /*0058*/ 	.byte	0x04, 0x0a
        /*005a*/ 	.short	(.L_17 - .L_16)
	.align		4
.L_16:
        /*005c*/ 	.word	index@(.nv.constant0._Z16kernelUpdateHeadPiS_i)
        /*0060*/ 	.short	0x0380
        /*0062*/ 	.short	0x0014


	//----- nvinfo : EIATTR_SW_WAR
	.align		4
.L_17:
        /*0064*/ 	.byte	0x04, 0x36
        /*0066*/ 	.short	(.L_19 - .L_18)
.L_18:
        /*0068*/ 	.word	0x00000008
.L_19:


//--------------------- .nv.callgraph             --------------------------
	.section	.nv.callgraph,"",@"SHT_CUDA_CALLGRAPH"
	.align	4
	.sectionentsize	8
	.align		4
        /*0000*/ 	.word	0x00000000
	.align		4
        /*0004*/ 	.word	0xffffffff
	.align		4
        /*0008*/ 	.word	0x00000000
	.align		4
        /*000c*/ 	.word	0xfffffffe
	.align		4
        /*0010*/ 	.word	0x00000000
	.align		4
        /*0014*/ 	.word	0xfffffffd
	.align		4
        /*0018*/ 	.word	0x00000000
	.align		4
        /*001c*/ 	.word	0xfffffffc


//--------------------- .text._Z16kernelUpdateHeadPiS_i --------------------------
	.section	.text._Z16kernelUpdateHeadPiS_i,"ax",@progbits
	.align	128
        .global         _Z16kernelUpdateHeadPiS_i
        .type           _Z16kernelUpdateHeadPiS_i,@function
        .size           _Z16kernelUpdateHeadPiS_i,(.L_x_1 - _Z16kernelUpdateHeadPiS_i)
        .other          _Z16kernelUpdateHeadPiS_i,@"STO_CUDA_ENTRY STV_DEFAULT"
_Z16kernelUpdateHeadPiS_i:
.text._Z16kernelUpdateHeadPiS_i:
[----:B------:R-:W-:Y:S01]  /*0000*/  LDC R1, c[0x0][0x37c] ;  /* 0x0000df00ff017b82 */ /* 0x000fe20000000800 */
[----:B------:R-:W0:Y:S07]  /*0010*/  S2R R0, SR_TID.X ;  /* 0x0000000000007919 */ /* 0x000e2e0000002100 */
[----:B------:R-:W0:Y:S01]  /*0020*/  S2UR UR4, SR_CTAID.X ;  /* 0x00000000000479c3 */ /* 0x000e220000002500 */
[----:B------:R-:W1:Y:S07]  /*0030*/  LDCU UR5, c[0x0][0x390] ;  /* 0x00007200ff0577ac */ /* 0x000e6e0008000800 */
[----:B------:R-:W0:Y:S02]  /*0040*/  LDC R5, c[0x0][0x360] ;  /* 0x0000d800ff057b82 */ /* 0x000e240000000800 */
[----:B0-----:R-:W-:-:S05]  /*0050*/  IMAD R5, R5, UR4, R0 ;  /* 0x0000000405057c24 */ /* 0x001fca000f8e0200 */
[----:B-1----:R-:W-:-:S13]  /*0060*/  ISETP.GE.AND P0, PT, R5, UR5, PT ;  /* 0x0000000505007c0c */ /* 0x002fda000bf06270 */
[----:B------:R-:W-:Y:S05]  /*0070*/  @P0 EXIT ;  /* 0x000000000000094d */ /* 0x000fea0003800000 */
[----:B------:R-:W0:Y:S01]  /*0080*/  LDC.64 R2, c[0x0][0x388] ;  /* 0x0000e200ff027b82 */ /* 0x000e220000000a00 */
[----:B------:R-:W1:Y:S01]  /*0090*/  LDCU.64 UR4, c[0x0][0x358] ;  /* 0x00006b00ff0477ac */ /* 0x000e620008000a00 */
[----:B0-----:R-:W-:-:S06]  /*00a0*/  IMAD.WIDE R2, R5, 0x4, R2 ;  /* 0x0000000405027825 */ /* 0x001fcc00078e0202 */
[----:B------:R-:W0:Y:S01]  /*00b0*/  LDC.64 R4, c[0x0][0x380] ;  /* 0x0000e000ff047b82 */ /* 0x000e220000000a00 */
[----:B-1----:R-:W0:Y:S01]  /*00c0*/  LDG.E R3, desc[UR4][R2.64] ;  /* 0x0000000402037981 */ /* 0x002e22000c1e1900 */
[----:B------:R-:W-:Y:S02]  /*00d0*/  HFMA2 R7, -RZ, RZ, 0, 5.9604644775390625e-08 ;  /* 0x00000001ff077431 */ /* 0x000fe400000001ff */
[----:B0-----:R-:W-:-:S05]  /*00e0*/  IMAD.WIDE R4, R3, 0x4, R4 ;  /* 0x0000000403047825 */ /* 0x001fca00078e0204 */
[----:B------:R-:W-:Y:S01]  /*00f0*/  STG.E desc[UR4][R4.64], R7 ;  /* 0x0000000704007986 */ /* 0x000fe2000c101904 */
[----:B------:R-:W-:Y:S05]  /*0100*/  EXIT ;  /* 0x000000000000794d */ /* 0x000fea0003800000 */
.L_x_0:
[----:B------:R-:W-:-:S00]  /*0110*/  BRA `(.L_x_0) ;  /* 0xfffffffc00fc7947 */ /* 0x000fc0000383ffff */
[----:B------:R-:W-:-:S00]  /*0120*/  NOP ;  /* 0x0000000000007918 */ /* 0x000fc00000000000 */
        /* <DEDUP_REMOVED lines=13> */
.L_x_1:


//--------------------- .nv.shared.reserved.0     --------------------------
	.section	.nv.shared.reserved.0,"aw",@nobits
	.weak		__nv_reservedSMEM_offset_0_alias
	.size		__nv_reservedSMEM_offset_0_alias, 0, 64
	.other		__nv_reservedSMEM_offset_0_alias,@"STO_CUDA_RESERVED_SHARED STV_DEFAULT"
__nv_reservedSMEM_offset_0_alias:
	.zero		0
	.zero		64


//--------------------- .nv.constant0._Z16kernelUpdateHeadPiS_i --------------------------
	.section	.nv.constant0._Z16kernelUpdateHeadPiS_i,"a",@progbits
	.sectionflags	@""
	.align	4
.nv.constant0._Z16kernelUpdateHeadPiS_i:
	.zero		916


//--------------------- SYMBOLS --------------------------

	.type		.nv.reservedSmem.offset0,@object
	.size		.nv.reservedSmem.offset0,0x4
